//
// Generated by NVIDIA NVVM Compiler
//
// Compiler Build ID: CL-36424714
// Cuda compilation tools, release 13.0, V13.0.88
// Based on NVVM 20.0.0
//

.version 9.0
.target sm_100
.address_size 64

	// .globl	_Z16MatMulCornerTurnPKfS0_Pfiii
// _ZZ16MatMulCornerTurnPKfS0_PfiiiE2As has been demoted
// _ZZ16MatMulCornerTurnPKfS0_PfiiiE2Bs has been demoted

.visible .entry _Z16MatMulCornerTurnPKfS0_Pfiii(
	.param .u64 .ptr .align 1 _Z16MatMulCornerTurnPKfS0_Pfiii_param_0,
	.param .u64 .ptr .align 1 _Z16MatMulCornerTurnPKfS0_Pfiii_param_1,
	.param .u64 .ptr .align 1 _Z16MatMulCornerTurnPKfS0_Pfiii_param_2,
	.param .u32 _Z16MatMulCornerTurnPKfS0_Pfiii_param_3,
	.param .u32 _Z16MatMulCornerTurnPKfS0_Pfiii_param_4,
	.param .u32 _Z16MatMulCornerTurnPKfS0_Pfiii_param_5
)
{
	.reg .pred 	%p<12>;
	.reg .b32 	%r<43>;
	.reg .b32 	%f<63>;
	.reg .b64 	%rd<13>;
	// demoted variable
	.shared .align 4 .b8 _ZZ16MatMulCornerTurnPKfS0_PfiiiE2As[1024];
	// demoted variable
	.shared .align 4 .b8 _ZZ16MatMulCornerTurnPKfS0_PfiiiE2Bs[1024];
	ld.param.u64 	%rd3, [_Z16MatMulCornerTurnPKfS0_Pfiii_param_0];
	ld.param.u64 	%rd4, [_Z16MatMulCornerTurnPKfS0_Pfiii_param_1];
	ld.param.u64 	%rd5, [_Z16MatMulCornerTurnPKfS0_Pfiii_param_2];
	ld.param.u32 	%r24, [_Z16MatMulCornerTurnPKfS0_Pfiii_param_3];
	ld.param.u32 	%r25, [_Z16MatMulCornerTurnPKfS0_Pfiii_param_4];
	ld.param.u32 	%r26, [_Z16MatMulCornerTurnPKfS0_Pfiii_param_5];
	mov.u32 	%r27, %ctaid.y;
	shl.b32 	%r28, %r27, 4;
	mov.u32 	%r40, %tid.y;
	add.s32 	%r2, %r28, %r40;
	mov.u32 	%r29, %ctaid.x;
	shl.b32 	%r3, %r29, 4;
	mov.u32 	%r38, %tid.x;
	add.s32 	%r5, %r3, %r38;
	setp.lt.s32 	%p1, %r25, 1;
	mov.f32 	%f62, 0f00000000;
	@%p1 bra 	$L__BB0_7;
	add.s32 	%r30, %r25, 15;
	shr.u32 	%r31, %r30, 4;
	shl.b32 	%r32, %r40, 6;
	mov.u32 	%r33, _ZZ16MatMulCornerTurnPKfS0_PfiiiE2As;
	add.s32 	%r6, %r33, %r32;
	shl.b32 	%r34, %r38, 2;
	add.s32 	%r7, %r6, %r34;
	mov.u32 	%r35, _ZZ16MatMulCornerTurnPKfS0_PfiiiE2Bs;
	add.s32 	%r9, %r35, %r34;
	add.s32 	%r8, %r9, %r32;
	neg.s32 	%r42, %r31;
	mad.lo.s32 	%r36, %r40, %r26, %r38;
	add.s32 	%r41, %r36, %r3;
	shl.b32 	%r12, %r26, 4;
	mad.lo.s32 	%r39, %r25, %r2, %r38;
	cvta.to.global.u64 	%rd1, %rd3;
	cvta.to.global.u64 	%rd2, %rd4;
	mov.f32 	%f62, 0f00000000;
$L__BB0_2:
	setp.ge.s32 	%p2, %r2, %r24;
	setp.ge.u32 	%p3, %r38, %r25;
	mov.f32 	%f60, 0f00000000;
	or.pred  	%p4, %p2, %p3;
	@%p4 bra 	$L__BB0_4;
	mul.wide.u32 	%rd6, %r39, 4;
	add.s64 	%rd7, %rd1, %rd6;
	ld.global.nc.f32 	%f60, [%rd7];
$L__BB0_4:
	setp.ge.s32 	%p5, %r5, %r26;
	st.shared.f32 	[%r7], %f60;
	setp.ge.u32 	%p6, %r40, %r25;
	mov.f32 	%f61, 0f00000000;
	or.pred  	%p7, %p5, %p6;
	@%p7 bra 	$L__BB0_6;
	mul.wide.u32 	%rd8, %r41, 4;
	add.s64 	%rd9, %rd2, %rd8;
	ld.global.nc.f32 	%f61, [%rd9];
$L__BB0_6:
	st.shared.f32 	[%r8], %f61;
	bar.sync 	0;
	ld.shared.f32 	%f12, [%r6];
	ld.shared.f32 	%f13, [%r9];
	fma.rn.f32 	%f14, %f12, %f13, %f62;
	ld.shared.f32 	%f15, [%r6+4];
	ld.shared.f32 	%f16, [%r9+64];
	fma.rn.f32 	%f17, %f15, %f16, %f14;
	ld.shared.f32 	%f18, [%r6+8];
	ld.shared.f32 	%f19, [%r9+128];
	fma.rn.f32 	%f20, %f18, %f19, %f17;
	ld.shared.f32 	%f21, [%r6+12];
	ld.shared.f32 	%f22, [%r9+192];
	fma.rn.f32 	%f23, %f21, %f22, %f20;
	ld.shared.f32 	%f24, [%r6+16];
	ld.shared.f32 	%f25, [%r9+256];
	fma.rn.f32 	%f26, %f24, %f25, %f23;
	ld.shared.f32 	%f27, [%r6+20];
	ld.shared.f32 	%f28, [%r9+320];
	fma.rn.f32 	%f29, %f27, %f28, %f26;
	ld.shared.f32 	%f30, [%r6+24];
	ld.shared.f32 	%f31, [%r9+384];
	fma.rn.f32 	%f32, %f30, %f31, %f29;
	ld.shared.f32 	%f33, [%r6+28];
	ld.shared.f32 	%f34, [%r9+448];
	fma.rn.f32 	%f35, %f33, %f34, %f32;
	ld.shared.f32 	%f36, [%r6+32];
	ld.shared.f32 	%f37, [%r9+512];
	fma.rn.f32 	%f38, %f36, %f37, %f35;
	ld.shared.f32 	%f39, [%r6+36];
	ld.shared.f32 	%f40, [%r9+576];
	fma.rn.f32 	%f41, %f39, %f40, %f38;
	ld.shared.f32 	%f42, [%r6+40];
	ld.shared.f32 	%f43, [%r9+640];
	fma.rn.f32 	%f44, %f42, %f43, %f41;
	ld.shared.f32 	%f45, [%r6+44];
	ld.shared.f32 	%f46, [%r9+704];
	fma.rn.f32 	%f47, %f45, %f46, %f44;
	ld.shared.f32 	%f48, [%r6+48];
	ld.shared.f32 	%f49, [%r9+768];
	fma.rn.f32 	%f50, %f48, %f49, %f47;
	ld.shared.f32 	%f51, [%r6+52];
	ld.shared.f32 	%f52, [%r9+832];
	fma.rn.f32 	%f53, %f51, %f52, %f50;
	ld.shared.f32 	%f54, [%r6+56];
	ld.shared.f32 	%f55, [%r9+896];
	fma.rn.f32 	%f56, %f54, %f55, %f53;
	ld.shared.f32 	%f57, [%r6+60];
	ld.shared.f32 	%f58, [%r9+960];
	fma.rn.f32 	%f62, %f57, %f58, %f56;
	bar.sync 	0;
	add.s32 	%r42, %r42, 1;
	setp.ne.s32 	%p8, %r42, 0;
	add.s32 	%r41, %r41, %r12;
	add.s32 	%r40, %r40, 16;
	add.s32 	%r39, %r39, 16;
	add.s32 	%r38, %r38, 16;
	@%p8 bra 	$L__BB0_2;
$L__BB0_7:
	setp.ge.s32 	%p9, %r2, %r24;
	setp.ge.s32 	%p10, %r5, %r26;
	or.pred  	%p11, %p9, %p10;
	@%p11 bra 	$L__BB0_9;
	mad.lo.s32 	%r37, %r26, %r2, %r5;
	cvta.to.global.u64 	%rd10, %rd5;
	mul.wide.s32 	%rd11, %r37, 4;
	add.s64 	%rd12, %rd10, %rd11;
	st.global.f32 	[%rd12], %f62;
$L__BB0_9:
	ret;

}


// ===== COMPILED SASS (sm_100) =====

	.target	sm_100

	.elftype	@"ET_EXEC"


//--------------------- .note.nv.tkinfo           --------------------------
	.section	.note.nv.tkinfo,"",@"SHT_NOTE"
	.sectionflags	@"SHF_NOTE_NV_TKINFO"
	.tkinfo
        /*0018*/ 	.word	0x00000002
        /*0030*/ 	.string	""
        /*0030*/ 	.string	"ptxas"
        /*0030*/ 	.string	"Cuda compilation tools, release 13.0, V13.0.88"
        /*0030*/ 	.string	"Build cuda_13.0.r13.0/compiler.36424714_0"
        /*0030*/ 	.string	"-arch sm_100 -m 64 "



//--------------------- .note.nv.cuinfo           --------------------------
	.section	.note.nv.cuinfo,"",@"SHT_NOTE"
	.sectionflags	@"SHF_NOTE_NV_CUINFO"
        /*0018*/ 	.short	0x0002
        /*001a*/ 	.short	0x0064
        /*001c*/ 	.short	0x0082
	.zero		2


//--------------------- .nv.info                  --------------------------
	.section	.nv.info,"",@"SHT_CUDA_INFO"
	.align	4


	//----- nvinfo : EIATTR_REGCOUNT
	.align		4
        /*0000*/ 	.byte	0x04, 0x2f
        /*0002*/ 	.short	(.L_1 - .L_0)
	.align		4
.L_0:
        /*0004*/ 	.word	index@(_Z16MatMulCornerTurnPKfS0_Pfiii)
        /*0008*/ 	.word	0x00000020


	//----- nvinfo : EIATTR_FRAME_SIZE
	.align		4
.L_1:
        /*000c*/ 	.byte	0x04, 0x11
        /*000e*/ 	.short	(.L_3 - .L_2)
	.align		4
.L_2:
        /*0010*/ 	.word	index@(_Z16MatMulCornerTurnPKfS0_Pfiii)
        /*0014*/ 	.word	0x00000000


	//----- nvinfo : EIATTR_MIN_STACK_SIZE
	.align		4
.L_3:
        /*0018*/ 	.byte	0x04, 0x12
        /*001a*/ 	.short	(.L_5 - .L_4)
	.align		4
.L_4:
        /*001c*/ 	.word	index@(_Z16MatMulCornerTurnPKfS0_Pfiii)
        /*0020*/ 	.word	0x00000000
.L_5:


//--------------------- .nv.compat                --------------------------
	.section	.nv.compat,"",@"SHT_CUDA_COMPAT_INFO"
	.align	4
        /*0000*/ 	.byte	0x02, 0x09, 0x00, 0x00, 0x02, 0x02, 0x01, 0x00, 0x02, 0x05, 0x05, 0x00, 0x03, 0x07, 0x01, 0x01
        /*0010*/ 	.byte	0x02, 0x03, 0x00, 0x00, 0x02, 0x06, 0x01, 0x00, 0x04, 0x0b, 0x08, 0x00, 0x09, 0x00, 0x00, 0x00
        /*0020*/ 	.byte	0x00, 0x00, 0x00, 0x00


//--------------------- .nv.info._Z16MatMulCornerTurnPKfS0_Pfiii --------------------------
	.section	.nv.info._Z16MatMulCornerTurnPKfS0_Pfiii,"",@"SHT_CUDA_INFO"
	.sectionflags	@""
	.align	4


	//----- nvinfo : EIATTR_CUDA_API_VERSION
	.align		4
        /*0000*/ 	.byte	0x04, 0x37
        /*0002*/ 	.short	(.L_7 - .L_6)
.L_6:
        /*0004*/ 	.word	0x00000082


	//----- nvinfo : EIATTR_KPARAM_INFO
	.align		4
.L_7:
        /*0008*/ 	.byte	0x04, 0x17
        /*000a*/ 	.short	(.L_9 - .L_8)
.L_8:
        /*000c*/ 	.word	0x00000000
        /*0010*/ 	.short	0x0005
        /*0012*/ 	.short	0x0020
        /*0014*/ 	.byte	0x00, 0xf0, 0x11, 0x00


	//----- nvinfo : EIATTR_KPARAM_INFO
	.align		4
.L_9:
        /*0018*/ 	.byte	0x04, 0x17
        /*001a*/ 	.short	(.L_11 - .L_10)
.L_10:
        /*001c*/ 	.word	0x00000000
        /*0020*/ 	.short	0x0004
        /*0022*/ 	.short	0x001c
        /*0024*/ 	.byte	0x00, 0xf0, 0x11, 0x00


	//----- nvinfo : EIATTR_KPARAM_INFO
	.align		4
.L_11:
        /*0028*/ 	.byte	0x04, 0x17
        /*002a*/ 	.short	(.L_13 - .L_12)
.L_12:
        /*002c*/ 	.word	0x00000000
        /*0030*/ 	.short	0x0003
        /*0032*/ 	.short	0x0018
        /*0034*/ 	.byte	0x00, 0xf0, 0x11, 0x00


	//----- nvinfo : EIATTR_KPARAM_INFO
	.align		4
.L_13:
        /*0038*/ 	.byte	0x04, 0x17
        /*003a*/ 	.short	(.L_15 - .L_14)
.L_14:
        /*003c*/ 	.word	0x00000000
        /*0040*/ 	.short	0x0002
        /*0042*/ 	.short	0x0010
        /*0044*/ 	.byte	0x00, 0xf5, 0x21, 0x00


	//----- nvinfo : EIATTR_KPARAM_INFO
	.align		4
.L_15:
        /*0048*/ 	.byte	0x04, 0x17
        /*004a*/ 	.short	(.L_17 - .L_16)
.L_16:
        /*004c*/ 	.word	0x00000000
        /*0050*/ 	.short	0x0001
        /*0052*/ 	.short	0x0008
        /*0054*/ 	.byte	0x00, 0xf5, 0x21, 0x00


	//----- nvinfo : EIATTR_KPARAM_INFO
	.align		4
.L_17:
        /*0058*/ 	.byte	0x04, 0x17
        /*005a*/ 	.short	(.L_19 - .L_18)
.L_18:
        /*005c*/ 	.word	0x00000000
        /*0060*/ 	.short	0x0000
        /*0062*/ 	.short	0x0000
        /*0064*/ 	.byte	0x00, 0xf5, 0x21, 0x00


	//----- nvinfo : EIATTR_SPARSE_MMA_MASK
	.align		4
.L_19:
        /*0068*/ 	.byte	0x03, 0x50
        /*006a*/ 	.short	0x0000


	//----- nvinfo : EIATTR_MAXREG_COUNT
	.align		4
        /*006c*/ 	.byte	0x03, 0x1b
        /*006e*/ 	.short	0x00ff


	//----- nvinfo : EIATTR_NUM_BARRIERS
	.align		4
        /*0070*/ 	.byte	0x02, 0x4c
        /*0072*/ 	.byte	0x01
	.zero		1


	//----- nvinfo : EIATTR_MERCURY_ISA_VERSION
	.align		4
        /*0074*/ 	.byte	0x03, 0x5f
        /*0076*/ 	.short	0x0101


	//----- nvinfo : EIATTR_VRC_CTA_INIT_COUNT
	.align		4
        /*0078*/ 	.byte	0x02, 0x4a
	.zero		1
	.zero		1


	//----- nvinfo : EIATTR_EXIT_INSTR_OFFSETS
	.align		4
        /*007c*/ 	.byte	0x04, 0x1c
        /*007e*/ 	.short	(.L_21 - .L_20)


	//   ....[0]....
.L_20:
        /*0080*/ 	.word	0x000005e0


	//   ....[1]....
        /*0084*/ 	.word	0x00000630


	//----- nvinfo : EIATTR_CBANK_PARAM_SIZE
	.align		4
.L_21:
        /*0088*/ 	.byte	0x03, 0x19
        /*008a*/ 	.short	0x0024


	//----- nvinfo : EIATTR_PARAM_CBANK
	.align		4
        /*008c*/ 	.byte	0x04, 0x0a
        /*008e*/ 	.short	(.L_23 - .L_22)
	.align		4
.L_22:
        /*0090*/ 	.word	index@(.nv.constant0._Z16MatMulCornerTurnPKfS0_Pfiii)
        /*0094*/ 	.short	0x0380
        /*0096*/ 	.short	0x0024


	//----- nvinfo : EIATTR_SW_WAR
	.align		4
.L_23:
        /*0098*/ 	.byte	0x04, 0x36
        /*009a*/ 	.short	(.L_25 - .L_24)
.L_24:
        /*009c*/ 	.word	0x00000008
.L_25:


//--------------------- .nv.callgraph             --------------------------
	.section	.nv.callgraph,"",@"SHT_CUDA_CALLGRAPH"
	.align	4
	.sectionentsize	8
	.align		4
        /*0000*/ 	.word	0x00000000
	.align		4
        /*0004*/ 	.word	0xffffffff
	.align		4
        /*0008*/ 	.word	0x00000000
	.align		4
        /*000c*/ 	.word	0xfffffffe
	.align		4
        /*0010*/ 	.word	0x00000000
	.align		4
        /*0014*/ 	.word	0xfffffffd
	.align		4
        /*0018*/ 	.word	0x00000000
	.align		4
        /*001c*/ 	.word	0xfffffffc


//--------------------- .text._Z16MatMulCornerTurnPKfS0_Pfiii --------------------------
	.section	.text._Z16MatMulCornerTurnPKfS0_Pfiii,"ax",@progbits
	.align	128
        .global         _Z16MatMulCornerTurnPKfS0_Pfiii
        .type           _Z16MatMulCornerTurnPKfS0_Pfiii,@function
        .size           _Z16MatMulCornerTurnPKfS0_Pfiii,(.L_x_3 - _Z16MatMulCornerTurnPKfS0_Pfiii)
        .other          _Z16MatMulCornerTurnPKfS0_Pfiii,@"STO_CUDA_ENTRY STV_DEFAULT"
_Z16MatMulCornerTurnPKfS0_Pfiii:
.text._Z16MatMulCornerTurnPKfS0_Pfiii:
[----:B------:R-:W-:Y:S01]  /*0000*/  LDC R1, c[0x0][0x37c] ;  /* 0x0000df00ff017b82 */ /* 0x000fe20000000800 */
[----:B------:R-:W0:Y:S01]  /*0010*/  S2R R2, SR_CTAID.Y ;  /* 0x0000000000027919 */ /* 0x000e220000002600 */
[----:B------:R-:W1:Y:S01]  /*0020*/  LDCU UR10, c[0x0][0x39c] ;  /* 0x00007380ff0a77ac */ /* 0x000e620008000800 */
[----:B------:R-:W-:Y:S01]  /*0030*/  HFMA2 R21, -RZ, RZ, 0, 0 ;  /* 0x00000000ff157431 */ /* 0x000fe200000001ff */
[----:B------:R-:W0:Y:S01]  /*0040*/  S2R R0, SR_TID.Y ;  /* 0x0000000000007919 */ /* 0x000e220000002200 */
[----:B------:R-:W2:Y:S01]  /*0050*/  LDCU UR14, c[0x0][0x3a0] ;  /* 0x00007400ff0e77ac */ /* 0x000ea20008000800 */
[----:B------:R-:W3:Y:S01]  /*0060*/  S2R R4, SR_CTAID.X ;  /* 0x0000000000047919 */ /* 0x000ee20000002500 */
[----:B------:R-:W4:Y:S01]  /*0070*/  LDCU.64 UR8, c[0x0][0x358] ;  /* 0x00006b00ff0877ac */ /* 0x000f220008000a00 */
[----:B------:R-:W3:Y:S01]  /*0080*/  S2R R13, SR_TID.X ;  /* 0x00000000000d7919 */ /* 0x000ee20000002100 */
[----:B-1----:R-:W-:Y:S01]  /*0090*/  UISETP.GE.AND UP0, UPT, UR10, 0x1, UPT ;  /* 0x000000010a00788c */ /* 0x002fe2000bf06270 */
[----:B0-----:R-:W-:-:S02]  /*00a0*/  LEA R2, R2, R0, 0x4 ;  /* 0x0000000002027211 */ /* 0x001fc400078e20ff */
[----:B---3--:R-:W-:-:S06]  /*00b0*/  LEA R3, R4, R13, 0x4 ;  /* 0x0000000d04037211 */ /* 0x008fcc00078e20ff */
[----:B--2-4-:R-:W-:Y:S05]  /*00c0*/  BRA.U !UP0, `(.L_x_0) ;  /* 0x0000000508387547 */ /* 0x014fea000b800000 */
[----:B------:R-:W0:Y:S01]  /*00d0*/  S2UR UR7, SR_CgaCtaId ;  /* 0x00000000000779c3 */ /* 0x000e220000008800 */
[----:B------:R-:W1:Y:S01]  /*00e0*/  LDCU UR11, c[0x0][0x3a0] ;  /* 0x00007400ff0b77ac */ /* 0x000e620008000800 */
[----:B------:R-:W-:Y:S01]  /*00f0*/  MOV R21, RZ ;  /* 0x000000ff00157202 */ /* 0x000fe20000000f00 */
[----:B------:R-:W-:Y:S01]  /*0100*/  IMAD R12, R2, UR10, R13 ;  /* 0x0000000a020c7c24 */ /* 0x000fe2000f8e020d */
[----:B------:R-:W-:Y:S01]  /*0110*/  UMOV UR5, 0x400 ;  /* 0x0000040000057882 */ /* 0x000fe20000000000 */
[----:B------:R-:W-:-:S03]  /*0120*/  UIADD3 UR4, UPT, UPT, UR10, 0xf, URZ ;  /* 0x0000000f0a047890 */ /* 0x000fc6000fffe0ff */
[----:B------:R-:W2:Y:S01]  /*0130*/  LDC R14, c[0x0][0x3a0] ;  /* 0x0000e800ff0e7b82 */ /* 0x000ea20000000800 */
[----:B------:R-:W-:Y:S02]  /*0140*/  UIADD3 UR6, UPT, UPT, UR5, 0x400, URZ ;  /* 0x0000040005067890 */ /* 0x000fe4000fffe0ff */
[----:B------:R-:W-:Y:S01]  /*0150*/  USHF.R.U32.HI UR4, URZ, 0x4, UR4 ;  /* 0x00000004ff047899 */ /* 0x000fe20008011604 */
[----:B------:R-:W3:Y:S03]  /*0160*/  LDCU.64 UR12, c[0x0][0x398] ;  /* 0x00007300ff0c77ac */ /* 0x000ee60008000a00 */
[----:B------:R-:W-:Y:S01]  /*0170*/  UIADD3 UR4, UPT, UPT, -UR4, URZ, URZ ;  /* 0x000000ff04047290 */ /* 0x000fe2000fffe1ff */
[----:B-1----:R-:W-:Y:S01]  /*0180*/  IMAD R19, R0, UR11, R13 ;  /* 0x0000000b00137c24 */ /* 0x002fe2000f8e020d */
[----:B0-----:R-:W-:-:S04]  /*0190*/  ULEA UR5, UR7, UR5, 0x18 ;  /* 0x0000000507057291 */ /* 0x001fc8000f8ec0ff */
[----:B------:R-:W-:Y:S01]  /*01a0*/  LEA R19, R4, R19, 0x4 ;  /* 0x0000001304137211 */ /* 0x000fe200078e20ff */
[----:B------:R-:W-:Y:S01]  /*01b0*/  ULEA UR6, UR7, UR6, 0x18 ;  /* 0x0000000607067291 */ /* 0x000fe2000f8ec0ff */
[----:B------:R-:W-:-:S05]  /*01c0*/  LEA R16, R0, UR5, 0x6 ;  /* 0x0000000500107c11 */ /* 0x000fca000f8e30ff */
[C---:B------:R-:W-:Y:S02]  /*01d0*/  LEA R17, R13.reuse, UR6, 0x2 ;  /* 0x000000060d117c11 */ /* 0x040fe4000f8e10ff */
[----:B------:R-:W-:Y:S02]  /*01e0*/  LEA R18, R13, R16, 0x2 ;  /* 0x000000100d127211 */ /* 0x000fe400078e10ff */
[----:B---3--:R-:W-:-:S07]  /*01f0*/  LEA R15, R0, R17, 0x6 ;  /* 0x00000011000f7211 */ /* 0x008fce00078e30ff */
.L_x_1:
[----:B------:R-:W-:Y:S01]  /*0200*/  ISETP.GE.U32.AND P1, PT, R13, UR13, PT ;  /* 0x0000000d0d007c0c */ /* 0x000fe2000bf26070 */
[----:B------:R-:W-:Y:S01]  /*0210*/  HFMA2 R22, -RZ, RZ, 0, 0 ;  /* 0x00000000ff167431 */ /* 0x000fe200000001ff */
[----:B------:R-:W-:Y:S02]  /*0220*/  ISETP.GE.U32.AND P0, PT, R0, UR13, PT ;  /* 0x0000000d00007c0c */ /* 0x000fe4000bf06070 */
[----:B------:R-:W-:Y:S02]  /*0230*/  ISETP.GE.OR P1, PT, R2, UR12, P1 ;  /* 0x0000000c02007c0c */ /* 0x000fe40008f26670 */
[----:B--2---:R-:W-:Y:S02]  /*0240*/  ISETP.GE.OR P0, PT, R3, R14, P0 ;  /* 0x0000000e0300720c */ /* 0x004fe40000706670 */
[----:B------:R-:W-:-:S09]  /*0250*/  MOV R29, RZ ;  /* 0x000000ff001d7202 */ /* 0x000fd20000000f00 */
[----:B------:R-:W0:Y:S08]  /*0260*/  @!P1 LDC.64 R6, c[0x0][0x380] ;  /* 0x0000e000ff069b82 */ /* 0x000e300000000a00 */
[----:B------:R-:W1:Y:S01]  /*0270*/  @!P0 LDC.64 R4, c[0x0][0x388] ;  /* 0x0000e200ff048b82 */ /* 0x000e620000000a00 */
[----:B0-----:R-:W-:-:S05]  /*0280*/  @!P1 IMAD.WIDE.U32 R6, R12, 0x4, R6 ;  /* 0x000000040c069825 */ /* 0x001fca00078e0006 */
[----:B------:R-:W2:Y:S01]  /*0290*/  @!P1 LDG.E.CONSTANT R29, desc[UR8][R6.64] ;  /* 0x00000008061d9981 */ /* 0x000ea2000c1e9900 */
[----:B-1----:R-:W-:-:S05]  /*02a0*/  @!P0 IMAD.WIDE.U32 R24, R19, 0x4, R4 ;  /* 0x0000000413188825 */ /* 0x002fca00078e0004 */
[----:B------:R-:W3:Y:S01]  /*02b0*/  @!P0 LDG.E.CONSTANT R22, desc[UR8][R24.64] ;  /* 0x0000000818168981 */ /* 0x000ee2000c1e9900 */
[----:B------:R-:W-:-:S04]  /*02c0*/  UIADD3 UR4, UPT, UPT, UR4, 0x1, URZ ;  /* 0x0000000104047890 */ /* 0x000fc8000fffe0ff */
[----:B------:R-:W-:Y:S01]  /*02d0*/  UISETP.NE.AND UP0, UPT, UR4, URZ, UPT ;  /* 0x000000ff0400728c */ /* 0x000fe2000bf05270 */
[----:B------:R-:W-:Y:S02]  /*02e0*/  IADD3 R0, PT, PT, R0, 0x10, RZ ;  /* 0x0000001000007810 */ /* 0x000fe40007ffe0ff */
[----:B------:R-:W-:Y:S02]  /*02f0*/  IADD3 R13, PT, PT, R13, 0x10, RZ ;  /* 0x000000100d0d7810 */ /* 0x000fe40007ffe0ff */
[----:B------:R-:W-:Y:S02]  /*0300*/  IADD3 R12, PT, PT, R12, 0x10, RZ ;  /* 0x000000100c0c7810 */ /* 0x000fe40007ffe0ff */
[----:B------:R-:W-:Y:S01]  /*0310*/  LEA R19, R14, R19, 0x4 ;  /* 0x000000130e137211 */ /* 0x000fe200078e20ff */
[----:B--2---:R-:W-:Y:S04]  /*0320*/  STS [R18], R29 ;  /* 0x0000001d12007388 */ /* 0x004fe80000000800 */
[----:B---3--:R-:W-:Y:S01]  /*0330*/  STS [R15], R22 ;  /* 0x000000160f007388 */ /* 0x008fe20000000800 */
[----:B------:R-:W-:Y:S06]  /*0340*/  BAR.SYNC.DEFER_BLOCKING 0x0 ;  /* 0x0000000000007b1d */ /* 0x000fec0000010000 */
[----:B------:R-:W-:Y:S04]  /*0350*/  LDS R28, [R17] ;  /* 0x00000000111c7984 */ /* 0x000fe80000000800 */
[----:B------:R-:W0:Y:S04]  /*0360*/  LDS.128 R8, [R16] ;  /* 0x0000000010087984 */ /* 0x000e280000000c00 */
[----:B------:R-:W1:Y:S04]  /*0370*/  LDS R29, [R17+0x40] ;  /* 0x00004000111d7984 */ /* 0x000e680000000800 */
[----:B------:R-:W2:Y:S04]  /*0380*/  LDS R27, [R17+0x80] ;  /* 0x00008000111b7984 */ /* 0x000ea80000000800 */
[----:B------:R-:W3:Y:S04]  /*0390*/  LDS R26, [R17+0xc0] ;  /* 0x0000c000111a7984 */ /* 0x000ee80000000800 */
[----:B------:R-:W-:Y:S04]  /*03a0*/  LDS R23, [R17+0x100] ;  /* 0x0001000011177984 */ /* 0x000fe80000000800 */
[----:B------:R-:W4:Y:S04]  /*03b0*/  LDS.128 R4, [R16+0x10] ;  /* 0x0000100010047984 */ /* 0x000f280000000c00 */
[----:B------:R-:W5:Y:S04]  /*03c0*/  LDS R20, [R17+0x140] ;  /* 0x0001400011147984 */ /* 0x000f680000000800 */
[----:B------:R-:W5:Y:S04]  /*03d0*/  LDS R25, [R17+0x180] ;  /* 0x0001800011197984 */ /* 0x000f680000000800 */
[----:B------:R-:W5:Y:S04]  /*03e0*/  LDS R22, [R17+0x1c0] ;  /* 0x0001c00011167984 */ /* 0x000f680000000800 */
[----:B------:R-:W-:Y:S01]  /*03f0*/  LDS R24, [R17+0x240] ;  /* 0x0002400011187984 */ /* 0x000fe20000000800 */
[----:B0-----:R-:W-:-:S03]  /*0400*/  FFMA R8, R8, R28, R21 ;  /* 0x0000001c08087223 */ /* 0x001fc60000000015 */
[----:B------:R-:W-:Y:S01]  /*0410*/  LDS R21, [R17+0x200] ;  /* 0x0002000011157984 */ /* 0x000fe20000000800 */
[----:B-1----:R-:W-:-:S04]  /*0420*/  FFMA R8, R29, R9, R8 ;  /* 0x000000091d087223 */ /* 0x002fc80000000008 */
[----:B--2---:R-:W-:-:S04]  /*0430*/  FFMA R27, R27, R10, R8 ;  /* 0x0000000a1b1b7223 */ /* 0x004fc80000000008 */
[----:B---3--:R-:W-:Y:S02]  /*0440*/  FFMA R27, R26, R11, R27 ;  /* 0x0000000b1a1b7223 */ /* 0x008fe4000000001b */
[----:B------:R-:W0:Y:S02]  /*0450*/  LDS.128 R8, [R16+0x20] ;  /* 0x0000200010087984 */ /* 0x000e240000000c00 */
[----:B----4-:R-:W-:-:S04]  /*0460*/  FFMA R23, R4, R23, R27 ;  /* 0x0000001704177223 */ /* 0x010fc8000000001b */
[----:B-----5:R-:W-:Y:S02]  /*0470*/  FFMA R20, R20, R5, R23 ;  /* 0x0000000514147223 */ /* 0x020fe40000000017 */
[----:B------:R-:W1:Y:S02]  /*0480*/  LDS R23, [R17+0x280] ;  /* 0x0002800011177984 */ /* 0x000e640000000800 */
[----:B------:R-:W-:Y:S02]  /*0490*/  FFMA R25, R25, R6, R20 ;  /* 0x0000000619197223 */ /* 0x000fe40000000014 */
[----:B------:R-:W2:Y:S02]  /*04a0*/  LDS R20, [R17+0x2c0] ;  /* 0x0002c00011147984 */ /* 0x000ea40000000800 */
[----:B------:R-:W-:Y:S02]  /*04b0*/  FFMA R27, R22, R7, R25 ;  /* 0x00000007161b7223 */ /* 0x000fe40000000019 */
[----:B------:R-:W-:Y:S04]  /*04c0*/  LDS R25, [R17+0x300] ;  /* 0x0003000011197984 */ /* 0x000fe80000000800 */
[----:B------:R-:W3:Y:S04]  /*04d0*/  LDS.128 R4, [R16+0x30] ;  /* 0x0000300010047984 */ /* 0x000ee80000000c00 */
[----:B------:R-:W4:Y:S01]  /*04e0*/  LDS R22, [R17+0x340] ;  /* 0x0003400011167984 */ /* 0x000f220000000800 */
[----:B0-----:R-:W-:-:S03]  /*04f0*/  FFMA R27, R8, R21, R27 ;  /* 0x00000015081b7223 */ /* 0x001fc6000000001b */
[----:B------:R-:W0:Y:S04]  /*0500*/  LDS R21, [R17+0x380] ;  /* 0x0003800011157984 */ /* 0x000e280000000800 */
[----:B------:R-:W5:Y:S01]  /*0510*/  LDS R8, [R17+0x3c0] ;  /* 0x0003c00011087984 */ /* 0x000f620000000800 */
[----:B------:R-:W-:-:S04]  /*0520*/  FFMA R24, R24, R9, R27 ;  /* 0x0000000918187223 */ /* 0x000fc8000000001b */
[----:B-1----:R-:W-:-:S04]  /*0530*/  FFMA R23, R23, R10, R24 ;  /* 0x0000000a17177223 */ /* 0x002fc80000000018 */
[----:B--2---:R-:W-:-:S04]  /*0540*/  FFMA R11, R20, R11, R23 ;  /* 0x0000000b140b7223 */ /* 0x004fc80000000017 */
[----:B---3--:R-:W-:-:S04]  /*0550*/  FFMA R11, R4, R25, R11 ;  /* 0x00000019040b7223 */ /* 0x008fc8000000000b */
[----:B----4-:R-:W-:-:S04]  /*0560*/  FFMA R22, R22, R5, R11 ;  /* 0x0000000516167223 */ /* 0x010fc8000000000b */
[----:B0-----:R-:W-:-:S04]  /*0570*/  FFMA R21, R21, R6, R22 ;  /* 0x0000000615157223 */ /* 0x001fc80000000016 */
[----:B-----5:R-:W-:Y:S01]  /*0580*/  FFMA R21, R8, R7, R21 ;  /* 0x0000000708157223 */ /* 0x020fe20000000015 */
[----:B------:R-:W-:Y:S06]  /*0590*/  BAR.SYNC.DEFER_BLOCKING 0x0 ;  /* 0x0000000000007b1d */ /* 0x000fec0000010000 */
[----:B------:R-:W-:Y:S05]  /*05a0*/  BRA.U UP0, `(.L_x_1) ;  /* 0xfffffffd00147547 */ /* 0x000fea000b83ffff */
.L_x_0:
[----:B------:R-:W0:Y:S01]  /*05b0*/  LDCU UR4, c[0x0][0x398] ;  /* 0x00007300ff0477ac */ /* 0x000e220008000800 */
[----:B------:R-:W-:-:S04]  /*05c0*/  ISETP.GE.AND P0, PT, R3, UR14, PT ;  /* 0x0000000e03007c0c */ /* 0x000fc8000bf06270 */
[----:B0-----:R-:W-:-:S13]  /*05d0*/  ISETP.GE.OR P0, PT, R2, UR4, P0 ;  /* 0x0000000402007c0c */ /* 0x001fda0008706670 */
[----:B------:R-:W-:Y:S05]  /*05e0*/  @P0 EXIT ;  /* 0x000000000000094d */ /* 0x000fea0003800000 */
[----:B------:R-:W0:Y:S01]  /*05f0*/  LDC.64 R4, c[0x0][0x390] ;  /* 0x0000e400ff047b82 */ /* 0x000e220000000a00 */
[----:B------:R-:W-:-:S04]  /*0600*/  IMAD R3, R2, UR14, R3 ;  /* 0x0000000e02037c24 */ /* 0x000fc8000f8e0203 */
[----:B0-----:R-:W-:-:S05]  /*0610*/  IMAD.WIDE R2, R3, 0x4, R4 ;  /* 0x0000000403027825 */ /* 0x001fca00078e0204 */
[----:B------:R-:W-:Y:S01]  /*0620*/  STG.E desc[UR8][R2.64], R21 ;  /* 0x0000001502007986 */ /* 0x000fe2000c101908 */
[----:B------:R-:W-:Y:S05]  /*0630*/  EXIT ;  /* 0x000000000000794d */ /* 0x000fea0003800000 */
.L_x_2:
[----:B------:R-:W-:-:S00]  /*0640*/  BRA `(.L_x_2) ;  /* 0xfffffffc00fc7947 */ /* 0x000fc0000383ffff */
[----:B------:R-:W-:-:S00]  /*0650*/  NOP ;  /* 0x0000000000007918 */ /* 0x000fc00000000000 */
        /* <DEDUP_REMOVED lines=10> */
.L_x_3:


//--------------------- .nv.shared._Z16MatMulCornerTurnPKfS0_Pfiii --------------------------
	.section	.nv.shared._Z16MatMulCornerTurnPKfS0_Pfiii,"aw",@nobits
	.sectionflags	@""
	.align	4
.nv.shared._Z16MatMulCornerTurnPKfS0_Pfiii:
	.zero		3072


//--------------------- .nv.shared.reserved.0     --------------------------
	.section	.nv.shared.reserved.0,"aw",@nobits
	.weak		__nv_reservedSMEM_offset_0_alias
	.size		__nv_reservedSMEM_offset_0_alias, 0, 64
	.other		__nv_reservedSMEM_offset_0_alias,@"STO_CUDA_RESERVED_SHARED STV_DEFAULT"
__nv_reservedSMEM_offset_0_alias:
	.zero		0
	.zero		64


//--------------------- .nv.constant0._Z16MatMulCornerTurnPKfS0_Pfiii --------------------------
	.section	.nv.constant0._Z16MatMulCornerTurnPKfS0_Pfiii,"a",@progbits
	.sectionflags	@""
	.align	4
.nv.constant0._Z16MatMulCornerTurnPKfS0_Pfiii:
	.zero		932


//--------------------- SYMBOLS --------------------------

	.type		.nv.reservedSmem.offset0,@object
	.size		.nv.reservedSmem.offset0,0x4
	.type		.nv.reservedSmem.cap,@object
	.size		.nv.reservedSmem.cap,0x4
